//
// Generated by NVIDIA NVVM Compiler
//
// Compiler Build ID: CL-36424714
// Cuda compilation tools, release 13.0, V13.0.88
// Based on NVVM 20.0.0
//

.version 9.0
.target sm_100
.address_size 64

	// .globl	_Z15grayscaleKernelPhS_ii

.visible .entry _Z15grayscaleKernelPhS_ii(
	.param .u64 .ptr .align 1 _Z15grayscaleKernelPhS_ii_param_0,
	.param .u64 .ptr .align 1 _Z15grayscaleKernelPhS_ii_param_1,
	.param .u32 _Z15grayscaleKernelPhS_ii_param_2,
	.param .u32 _Z15grayscaleKernelPhS_ii_param_3
)
{
	.reg .pred 	%p<4>;
	.reg .b16 	%rs<5>;
	.reg .b32 	%r<16>;
	.reg .b32 	%f<7>;
	.reg .b64 	%rd<8>;

	ld.param.u64 	%rd1, [_Z15grayscaleKernelPhS_ii_param_0];
	ld.param.u64 	%rd2, [_Z15grayscaleKernelPhS_ii_param_1];
	ld.param.u32 	%r3, [_Z15grayscaleKernelPhS_ii_param_2];
	ld.param.u32 	%r4, [_Z15grayscaleKernelPhS_ii_param_3];
	mov.u32 	%r6, %ctaid.x;
	mov.u32 	%r7, %ntid.x;
	mov.u32 	%r8, %tid.x;
	mad.lo.s32 	%r1, %r6, %r7, %r8;
	mov.u32 	%r9, %ctaid.y;
	mov.u32 	%r10, %ntid.y;
	mov.u32 	%r11, %tid.y;
	mad.lo.s32 	%r12, %r9, %r10, %r11;
	setp.ge.s32 	%p1, %r1, %r3;
	setp.ge.s32 	%p2, %r12, %r4;
	or.pred  	%p3, %p1, %p2;
	@%p3 bra 	$L__BB0_2;
	cvta.to.global.u64 	%rd3, %rd1;
	cvta.to.global.u64 	%rd4, %rd2;
	mad.lo.s32 	%r13, %r3, %r12, %r1;
	mul.lo.s32 	%r14, %r13, 3;
	cvt.s64.s32 	%rd5, %r14;
	add.s64 	%rd6, %rd3, %rd5;
	ld.global.u8 	%rs1, [%rd6];
	ld.global.u8 	%rs2, [%rd6+1];
	ld.global.u8 	%rs3, [%rd6+2];
	cvt.rn.f32.u16 	%f1, %rs1;
	cvt.rn.f32.u16 	%f2, %rs2;
	mul.f32 	%f3, %f2, 0f3F1645A2;
	fma.rn.f32 	%f4, %f1, 0f3E991687, %f3;
	cvt.rn.f32.u16 	%f5, %rs3;
	fma.rn.f32 	%f6, %f5, 0f3DE978D5, %f4;
	cvt.rzi.u32.f32 	%r15, %f6;
	cvt.u16.u32 	%rs4, %r15;
	add.s64 	%rd7, %rd4, %rd5;
	st.global.u8 	[%rd7+2], %rs4;
	st.global.u8 	[%rd7+1], %rs4;
	st.global.u8 	[%rd7], %rs4;
$L__BB0_2:
	ret;

}
	// .globl	_Z11sepiaKernalPhS_ii
.visible .entry _Z11sepiaKernalPhS_ii(
	.param .u64 .ptr .align 1 _Z11sepiaKernalPhS_ii_param_0,
	.param .u64 .ptr .align 1 _Z11sepiaKernalPhS_ii_param_1,
	.param .u32 _Z11sepiaKernalPhS_ii_param_2,
	.param .u32 _Z11sepiaKernalPhS_ii_param_3
)
{
	.reg .pred 	%p<7>;
	.reg .b16 	%rs<10>;
	.reg .b32 	%r<18>;
	.reg .b32 	%f<4>;
	.reg .b64 	%rd<8>;
	.reg .b64 	%fd<13>;

	ld.param.u64 	%rd1, [_Z11sepiaKernalPhS_ii_param_0];
	ld.param.u64 	%rd2, [_Z11sepiaKernalPhS_ii_param_1];
	ld.param.u32 	%r3, [_Z11sepiaKernalPhS_ii_param_2];
	ld.param.u32 	%r4, [_Z11sepiaKernalPhS_ii_param_3];
	mov.u32 	%r6, %ctaid.x;
	mov.u32 	%r7, %ntid.x;
	mov.u32 	%r8, %tid.x;
	mad.lo.s32 	%r1, %r6, %r7, %r8;
	mov.u32 	%r9, %ctaid.y;
	mov.u32 	%r10, %ntid.y;
	mov.u32 	%r11, %tid.y;
	mad.lo.s32 	%r12, %r9, %r10, %r11;
	setp.ge.s32 	%p1, %r1, %r3;
	setp.ge.s32 	%p2, %r12, %r4;
	or.pred  	%p3, %p1, %p2;
	@%p3 bra 	$L__BB1_2;
	cvta.to.global.u64 	%rd3, %rd2;
	cvta.to.global.u64 	%rd4, %rd1;
	mad.lo.s32 	%r13, %r3, %r12, %r1;
	mul.lo.s32 	%r14, %r13, 3;
	cvt.s64.s32 	%rd5, %r14;
	add.s64 	%rd6, %rd4, %rd5;
	ld.global.u8 	%rs1, [%rd6];
	ld.global.u8 	%rs2, [%rd6+1];
	ld.global.u8 	%rs3, [%rd6+2];
	cvt.rn.f64.u16 	%fd1, %rs1;
	cvt.rn.f64.u16 	%fd2, %rs2;
	mul.f64 	%fd3, %fd2, 0d3FE89BA5E353F7CF;
	fma.rn.f64 	%fd4, %fd1, 0d3FD926E978D4FDF4, %fd3;
	cvt.rn.f64.u16 	%fd5, %rs3;
	fma.rn.f64 	%fd6, %fd5, 0d3FC83126E978D4FE, %fd4;
	cvt.rn.f32.f64 	%f1, %fd6;
	mul.f64 	%fd7, %fd2, 0d3FE5F3B645A1CAC1;
	fma.rn.f64 	%fd8, %fd1, 0d3FD65604189374BC, %fd7;
	fma.rn.f64 	%fd9, %fd5, 0d3FC5810624DD2F1B, %fd8;
	cvt.rn.f32.f64 	%f2, %fd9;
	mul.f64 	%fd10, %fd2, 0d3FE116872B020C4A;
	fma.rn.f64 	%fd11, %fd1, 0d3FD16872B020C49C, %fd10;
	fma.rn.f64 	%fd12, %fd5, 0d3FC0C49BA5E353F8, %fd11;
	cvt.rn.f32.f64 	%f3, %fd12;
	setp.gt.f32 	%p4, %f1, 0f437F0000;
	cvt.rzi.u32.f32 	%r15, %f1;
	cvt.u16.u32 	%rs4, %r15;
	selp.b16 	%rs5, -1, %rs4, %p4;
	add.s64 	%rd7, %rd3, %rd5;
	st.global.u8 	[%rd7], %rs5;
	setp.gt.f32 	%p5, %f2, 0f437F0000;
	cvt.rzi.u32.f32 	%r16, %f2;
	cvt.u16.u32 	%rs6, %r16;
	selp.b16 	%rs7, -1, %rs6, %p5;
	st.global.u8 	[%rd7+1], %rs7;
	setp.gt.f32 	%p6, %f3, 0f437F0000;
	cvt.rzi.u32.f32 	%r17, %f3;
	cvt.u16.u32 	%rs8, %r17;
	selp.b16 	%rs9, -1, %rs8, %p6;
	st.global.u8 	[%rd7+2], %rs9;
$L__BB1_2:
	ret;

}


// ===== COMPILED SASS (sm_100) =====

	.target	sm_100

	.elftype	@"ET_EXEC"


//--------------------- .note.nv.tkinfo           --------------------------
	.section	.note.nv.tkinfo,"",@"SHT_NOTE"
	.sectionflags	@"SHF_NOTE_NV_TKINFO"
	.tkinfo
        /*0018*/ 	.word	0x00000002
        /*0030*/ 	.string	""
        /*0030*/ 	.string	"ptxas"
        /*0030*/ 	.string	"Cuda compilation tools, release 13.0, V13.0.88"
        /*0030*/ 	.string	"Build cuda_13.0.r13.0/compiler.36424714_0"
        /*0030*/ 	.string	"-arch sm_100 -m 64 "



//--------------------- .note.nv.cuinfo           --------------------------
	.section	.note.nv.cuinfo,"",@"SHT_NOTE"
	.sectionflags	@"SHF_NOTE_NV_CUINFO"
        /*0018*/ 	.short	0x0002
        /*001a*/ 	.short	0x0064
        /*001c*/ 	.short	0x0082
	.zero		2


//--------------------- .nv.info                  --------------------------
	.section	.nv.info,"",@"SHT_CUDA_INFO"
	.align	4


	//----- nvinfo : EIATTR_REGCOUNT
	.align		4
        /*0000*/ 	.byte	0x04, 0x2f
        /*0002*/ 	.short	(.L_1 - .L_0)
	.align		4
.L_0:
        /*0004*/ 	.word	index@(_Z15grayscaleKernelPhS_ii)
        /*0008*/ 	.word	0x0000000b


	//----- nvinfo : EIATTR_FRAME_SIZE
	.align		4
.L_1:
        /*000c*/ 	.byte	0x04, 0x11
        /*000e*/ 	.short	(.L_3 - .L_2)
	.align		4
.L_2:
        /*0010*/ 	.word	index@(_Z15grayscaleKernelPhS_ii)
        /*0014*/ 	.word	0x00000000


	//----- nvinfo : EIATTR_REGCOUNT
	.align		4
.L_3:
        /*0018*/ 	.byte	0x04, 0x2f
        /*001a*/ 	.short	(.L_5 - .L_4)
	.align		4
.L_4:
        /*001c*/ 	.word	index@(_Z11sepiaKernalPhS_ii)
        /*0020*/ 	.word	0x00000011


	//----- nvinfo : EIATTR_FRAME_SIZE
	.align		4
.L_5:
        /*0024*/ 	.byte	0x04, 0x11
        /*0026*/ 	.short	(.L_7 - .L_6)
	.align		4
.L_6:
        /*0028*/ 	.word	index@(_Z11sepiaKernalPhS_ii)
        /*002c*/ 	.word	0x00000000


	//----- nvinfo : EIATTR_MIN_STACK_SIZE
	.align		4
.L_7:
        /*0030*/ 	.byte	0x04, 0x12
        /*0032*/ 	.short	(.L_9 - .L_8)
	.align		4
.L_8:
        /*0034*/ 	.word	index@(_Z11sepiaKernalPhS_ii)
        /*0038*/ 	.word	0x00000000


	//----- nvinfo : EIATTR_MIN_STACK_SIZE
	.align		4
.L_9:
        /*003c*/ 	.byte	0x04, 0x12
        /*003e*/ 	.short	(.L_11 - .L_10)
	.align		4
.L_10:
        /*0040*/ 	.word	index@(_Z15grayscaleKernelPhS_ii)
        /*0044*/ 	.word	0x00000000
.L_11:


//--------------------- .nv.compat                --------------------------
	.section	.nv.compat,"",@"SHT_CUDA_COMPAT_INFO"
	.align	4
        /*0000*/ 	.byte	0x02, 0x09, 0x00, 0x00, 0x02, 0x02, 0x01, 0x00, 0x02, 0x05, 0x05, 0x00, 0x03, 0x07, 0x01, 0x01
        /*0010*/ 	.byte	0x02, 0x03, 0x00, 0x00, 0x02, 0x06, 0x01, 0x00, 0x04, 0x0b, 0x08, 0x00, 0x01, 0x00, 0x00, 0x00
        /*0020*/ 	.byte	0x00, 0x00, 0x00, 0x00


//--------------------- .nv.info._Z11sepiaKernalPhS_ii --------------------------
	.section	.nv.info._Z11sepiaKernalPhS_ii,"",@"SHT_CUDA_INFO"
	.sectionflags	@""
	.align	4


	//----- nvinfo : EIATTR_CUDA_API_VERSION
	.align		4
        /*0000*/ 	.byte	0x04, 0x37
        /*0002*/ 	.short	(.L_13 - .L_12)
.L_12:
        /*0004*/ 	.word	0x00000082


	//----- nvinfo : EIATTR_KPARAM_INFO
	.align		4
.L_13:
        /*0008*/ 	.byte	0x04, 0x17
        /*000a*/ 	.short	(.L_15 - .L_14)
.L_14:
        /*000c*/ 	.word	0x00000000
        /*0010*/ 	.short	0x0003
        /*0012*/ 	.short	0x0014
        /*0014*/ 	.byte	0x00, 0xf0, 0x11, 0x00


	//----- nvinfo : EIATTR_KPARAM_INFO
	.align		4
.L_15:
        /*0018*/ 	.byte	0x04, 0x17
        /*001a*/ 	.short	(.L_17 - .L_16)
.L_16:
        /*001c*/ 	.word	0x00000000
        /*0020*/ 	.short	0x0002
        /*0022*/ 	.short	0x0010
        /*0024*/ 	.byte	0x00, 0xf0, 0x11, 0x00


	//----- nvinfo : EIATTR_KPARAM_INFO
	.align		4
.L_17:
        /*0028*/ 	.byte	0x04, 0x17
        /*002a*/ 	.short	(.L_19 - .L_18)
.L_18:
        /*002c*/ 	.word	0x00000000
        /*0030*/ 	.short	0x0001
        /*0032*/ 	.short	0x0008
        /*0034*/ 	.byte	0x00, 0xf5, 0x21, 0x00


	//----- nvinfo : EIATTR_KPARAM_INFO
	.align		4
.L_19:
        /*0038*/ 	.byte	0x04, 0x17
        /*003a*/ 	.short	(.L_21 - .L_20)
.L_20:
        /*003c*/ 	.word	0x00000000
        /*0040*/ 	.short	0x0000
        /*0042*/ 	.short	0x0000
        /*0044*/ 	.byte	0x00, 0xf5, 0x21, 0x00


	//----- nvinfo : EIATTR_SPARSE_MMA_MASK
	.align		4
.L_21:
        /*0048*/ 	.byte	0x03, 0x50
        /*004a*/ 	.short	0x0000


	//----- nvinfo : EIATTR_MAXREG_COUNT
	.align		4
        /*004c*/ 	.byte	0x03, 0x1b
        /*004e*/ 	.short	0x00ff


	//----- nvinfo : EIATTR_MERCURY_ISA_VERSION
	.align		4
        /*0050*/ 	.byte	0x03, 0x5f
        /*0052*/ 	.short	0x0101


	//----- nvinfo : EIATTR_VRC_CTA_INIT_COUNT
	.align		4
        /*0054*/ 	.byte	0x02, 0x4a
	.zero		1
	.zero		1


	//----- nvinfo : EIATTR_EXIT_INSTR_OFFSETS
	.align		4
        /*0058*/ 	.byte	0x04, 0x1c
        /*005a*/ 	.short	(.L_23 - .L_22)


	//   ....[0]....
.L_22:
        /*005c*/ 	.word	0x000000c0


	//   ....[1]....
        /*0060*/ 	.word	0x00000460


	//----- nvinfo : EIATTR_CBANK_PARAM_SIZE
	.align		4
.L_23:
        /*0064*/ 	.byte	0x03, 0x19
        /*0066*/ 	.short	0x0018


	//----- nvinfo : EIATTR_PARAM_CBANK
	.align		4
        /*0068*/ 	.byte	0x04, 0x0a
        /*006a*/ 	.short	(.L_25 - .L_24)
	.align		4
.L_24:
        /*006c*/ 	.word	index@(.nv.constant0._Z11sepiaKernalPhS_ii)
        /*0070*/ 	.short	0x0380
        /*0072*/ 	.short	0x0018


	//----- nvinfo : EIATTR_SW_WAR
	.align		4
.L_25:
        /*0074*/ 	.byte	0x04, 0x36
        /*0076*/ 	.short	(.L_27 - .L_26)
.L_26:
        /*0078*/ 	.word	0x00000008
.L_27:


//--------------------- .nv.info._Z15grayscaleKernelPhS_ii --------------------------
	.section	.nv.info._Z15grayscaleKernelPhS_ii,"",@"SHT_CUDA_INFO"
	.sectionflags	@""
	.align	4


	//----- nvinfo : EIATTR_CUDA_API_VERSION
	.align		4
        /*0000*/ 	.byte	0x04, 0x37
        /*0002*/ 	.short	(.L_29 - .L_28)
.L_28:
        /*0004*/ 	.word	0x00000082


	//----- nvinfo : EIATTR_KPARAM_INFO
	.align		4
.L_29:
        /*0008*/ 	.byte	0x04, 0x17
        /*000a*/ 	.short	(.L_31 - .L_30)
.L_30:
        /*000c*/ 	.word	0x00000000
        /*0010*/ 	.short	0x0003
        /*0012*/ 	.short	0x0014
        /*0014*/ 	.byte	0x00, 0xf0, 0x11, 0x00


	//----- nvinfo : EIATTR_KPARAM_INFO
	.align		4
.L_31:
        /*0018*/ 	.byte	0x04, 0x17
        /*001a*/ 	.short	(.L_33 - .L_32)
.L_32:
        /*001c*/ 	.word	0x00000000
        /*0020*/ 	.short	0x0002
        /*0022*/ 	.short	0x0010
        /*0024*/ 	.byte	0x00, 0xf0, 0x11, 0x00


	//----- nvinfo : EIATTR_KPARAM_INFO
	.align		4
.L_33:
        /*0028*/ 	.byte	0x04, 0x17
        /*002a*/ 	.short	(.L_35 - .L_34)
.L_34:
        /*002c*/ 	.word	0x00000000
        /*0030*/ 	.short	0x0001
        /*0032*/ 	.short	0x0008
        /*0034*/ 	.byte	0x00, 0xf5, 0x21, 0x00


	//----- nvinfo : EIATTR_KPARAM_INFO
	.align		4
.L_35:
        /*0038*/ 	.byte	0x04, 0x17
        /*003a*/ 	.short	(.L_37 - .L_36)
.L_36:
        /*003c*/ 	.word	0x00000000
        /*0040*/ 	.short	0x0000
        /*0042*/ 	.short	0x0000
        /*0044*/ 	.byte	0x00, 0xf5, 0x21, 0x00


	//----- nvinfo : EIATTR_SPARSE_MMA_MASK
	.align		4
.L_37:
        /*0048*/ 	.byte	0x03, 0x50
        /*004a*/ 	.short	0x0000


	//----- nvinfo : EIATTR_MAXREG_COUNT
	.align		4
        /*004c*/ 	.byte	0x03, 0x1b
        /*004e*/ 	.short	0x00ff


	//----- nvinfo : EIATTR_MERCURY_ISA_VERSION
	.align		4
        /*0050*/ 	.byte	0x03, 0x5f
        /*0052*/ 	.short	0x0101


	//----- nvinfo : EIATTR_VRC_CTA_INIT_COUNT
	.align		4
        /*0054*/ 	.byte	0x02, 0x4a
	.zero		1
	.zero		1


	//----- nvinfo : EIATTR_EXIT_INSTR_OFFSETS
	.align		4
        /*0058*/ 	.byte	0x04, 0x1c
        /*005a*/ 	.short	(.L_39 - .L_38)


	//   ....[0]....
.L_38:
        /*005c*/ 	.word	0x000000c0


	//   ....[1]....
        /*0060*/ 	.word	0x00000230


	//----- nvinfo : EIATTR_CBANK_PARAM_SIZE
	.align		4
.L_39:
        /*0064*/ 	.byte	0x03, 0x19
        /*0066*/ 	.short	0x0018


	//----- nvinfo : EIATTR_PARAM_CBANK
	.align		4
        /*0068*/ 	.byte	0x04, 0x0a
        /*006a*/ 	.short	(.L_41 - .L_40)
	.align		4
.L_40:
        /*006c*/ 	.word	index@(.nv.constant0._Z15grayscaleKernelPhS_ii)
        /*0070*/ 	.short	0x0380
        /*0072*/ 	.short	0x0018


	//----- nvinfo : EIATTR_SW_WAR
	.align		4
.L_41:
        /*0074*/ 	.byte	0x04, 0x36
        /*0076*/ 	.short	(.L_43 - .L_42)
.L_42:
        /*0078*/ 	.word	0x00000008
.L_43:


//--------------------- .nv.callgraph             --------------------------
	.section	.nv.callgraph,"",@"SHT_CUDA_CALLGRAPH"
	.align	4
	.sectionentsize	8
	.align		4
        /*0000*/ 	.word	0x00000000
	.align		4
        /*0004*/ 	.word	0xffffffff
	.align		4
        /*0008*/ 	.word	0x00000000
	.align		4
        /*000c*/ 	.word	0xfffffffe
	.align		4
        /*0010*/ 	.word	0x00000000
	.align		4
        /*0014*/ 	.word	0xfffffffd
	.align		4
        /*0018*/ 	.word	0x00000000
	.align		4
        /*001c*/ 	.word	0xfffffffc


//--------------------- .text._Z11sepiaKernalPhS_ii --------------------------
	.section	.text._Z11sepiaKernalPhS_ii,"ax",@progbits
	.align	128
        .global         _Z11sepiaKernalPhS_ii
        .type           _Z11sepiaKernalPhS_ii,@function
        .size           _Z11sepiaKernalPhS_ii,(.L_x_2 - _Z11sepiaKernalPhS_ii)
        .other          _Z11sepiaKernalPhS_ii,@"STO_CUDA_ENTRY STV_DEFAULT"
_Z11sepiaKernalPhS_ii:
.text._Z11sepiaKernalPhS_ii:
[----:B------:R-:W-:Y:S01]  /*0000*/  LDC R1, c[0x0][0x37c] ;  /* 0x0000df00ff017b82 */ /* 0x000fe20000000800 */
[----:B------:R-:W0:Y:S07]  /*0010*/  S2R R2, SR_TID.Y ;  /* 0x0000000000027919 */ /* 0x000e2e0000002200 */
[----:B------:R-:W1:Y:S01]  /*0020*/  LDC R0, c[0x0][0x360] ;  /* 0x0000d800ff007b82 */ /* 0x000e620000000800 */
[----:B------:R-:W2:Y:S01]  /*0030*/  LDCU.64 UR6, c[0x0][0x390] ;  /* 0x00007200ff0677ac */ /* 0x000ea20008000a00 */
[----:B------:R-:W1:Y:S06]  /*0040*/  S2R R5, SR_TID.X ;  /* 0x0000000000057919 */ /* 0x000e6c0000002100 */
[----:B------:R-:W0:Y:S08]  /*0050*/  S2UR UR5, SR_CTAID.Y ;  /* 0x00000000000579c3 */ /* 0x000e300000002600 */
[----:B------:R-:W0:Y:S08]  /*0060*/  LDC R3, c[0x0][0x364] ;  /* 0x0000d900ff037b82 */ /* 0x000e300000000800 */
[----:B------:R-:W1:Y:S01]  /*0070*/  S2UR UR4, SR_CTAID.X ;  /* 0x00000000000479c3 */ /* 0x000e620000002500 */
[----:B0-----:R-:W-:-:S05]  /*0080*/  IMAD R3, R3, UR5, R2 ;  /* 0x0000000503037c24 */ /* 0x001fca000f8e0202 */
[----:B--2---:R-:W-:Y:S01]  /*0090*/  ISETP.GE.AND P0, PT, R3, UR7, PT ;  /* 0x0000000703007c0c */ /* 0x004fe2000bf06270 */
[----:B-1----:R-:W-:-:S05]  /*00a0*/  IMAD R0, R0, UR4, R5 ;  /* 0x0000000400007c24 */ /* 0x002fca000f8e0205 */
[----:B------:R-:W-:-:S13]  /*00b0*/  ISETP.GE.OR P0, PT, R0, UR6, P0 ;  /* 0x0000000600007c0c */ /* 0x000fda0008706670 */
[----:B------:R-:W-:Y:S05]  /*00c0*/  @P0 EXIT ;  /* 0x000000000000094d */ /* 0x000fea0003800000 */
[----:B------:R-:W0:Y:S01]  /*00d0*/  LDCU.128 UR8, c[0x0][0x380] ;  /* 0x00007000ff0877ac */ /* 0x000e220008000c00 */
[----:B------:R-:W-:Y:S01]  /*00e0*/  IMAD R0, R3, UR6, R0 ;  /* 0x0000000603007c24 */ /* 0x000fe2000f8e0200 */
[----:B------:R-:W1:Y:S03]  /*00f0*/  LDCU.64 UR4, c[0x0][0x358] ;  /* 0x00006b00ff0477ac */ /* 0x000e660008000a00 */
[----:B------:R-:W-:-:S05]  /*0100*/  IMAD R0, R0, 0x3, RZ ;  /* 0x0000000300007824 */ /* 0x000fca00078e02ff */
[----:B------:R-:W-:Y:S02]  /*0110*/  SHF.R.S32.HI R14, RZ, 0x1f, R0 ;  /* 0x0000001fff0e7819 */ /* 0x000fe40000011400 */
[----:B0-----:R-:W-:-:S04]  /*0120*/  IADD3 R4, P0, PT, R0, UR8, RZ ;  /* 0x0000000800047c10 */ /* 0x001fc8000ff1e0ff */
[----:B------:R-:W-:-:S05]  /*0130*/  IADD3.X R5, PT, PT, R14, UR9, RZ, P0, !PT ;  /* 0x000000090e057c10 */ /* 0x000fca00087fe4ff */
[----:B-1----:R-:W2:Y:S04]  /*0140*/  LDG.E.U8 R8, desc[UR4][R4.64+0x1] ;  /* 0x0000010404087981 */ /* 0x002ea8000c1e1100 */
[----:B------:R-:W3:Y:S04]  /*0150*/  LDG.E.U8 R6, desc[UR4][R4.64] ;  /* 0x0000000404067981 */ /* 0x000ee8000c1e1100 */
[----:B------:R-:W4:Y:S01]  /*0160*/  LDG.E.U8 R2, desc[UR4][R4.64+0x2] ;  /* 0x0000020404027981 */ /* 0x000f22000c1e1100 */
[----:B------:R-:W-:Y:S01]  /*0170*/  UMOV UR12, 0x45a1cac1 ;  /* 0x45a1cac1000c7882 */ /* 0x000fe20000000000 */
[----:B------:R-:W-:Y:S01]  /*0180*/  UMOV UR13, 0x3fe5f3b6 ;  /* 0x3fe5f3b6000d7882 */ /* 0x000fe20000000000 */
[----:B------:R-:W-:Y:S01]  /*0190*/  UMOV UR8, 0xe353f7cf ;  /* 0xe353f7cf00087882 */ /* 0x000fe20000000000 */
[----:B------:R-:W-:Y:S01]  /*01a0*/  UMOV UR9, 0x3fe89ba5 ;  /* 0x3fe89ba500097882 */ /* 0x000fe20000000000 */
[----:B--2---:R-:W0:Y:S08]  /*01b0*/  I2F.F64.U16 R8, R8 ;  /* 0x0000000800087312 */ /* 0x004e300000101800 */
[----:B---3--:R-:W1:Y:S01]  /*01c0*/  I2F.F64.U16 R6, R6 ;  /* 0x0000000600067312 */ /* 0x008e620000101800 */
[----:B0-----:R-:W-:-:S07]  /*01d0*/  DMUL R12, R8, UR12 ;  /* 0x0000000c080c7c28 */ /* 0x001fce0008000000 */
[----:B----4-:R-:W0:Y:S01]  /*01e0*/  I2F.F64.U16 R2, R2 ;  /* 0x0000000200027312 */ /* 0x010e220000101800 */
[----:B------:R-:W-:Y:S01]  /*01f0*/  DMUL R10, R8, UR8 ;  /* 0x00000008080a7c28 */ /* 0x000fe20008000000 */
[----:B------:R-:W-:Y:S01]  /*0200*/  UMOV UR12, 0x189374bc ;  /* 0x189374bc000c7882 */ /* 0x000fe20000000000 */
[----:B------:R-:W-:Y:S01]  /*0210*/  UMOV UR13, 0x3fd65604 ;  /* 0x3fd65604000d7882 */ /* 0x000fe20000000000 */
[----:B------:R-:W-:Y:S01]  /*0220*/  UMOV UR8, 0x78d4fdf4 ;  /* 0x78d4fdf400087882 */ /* 0x000fe20000000000 */
[----:B------:R-:W-:Y:S01]  /*0230*/  UMOV UR9, 0x3fd926e9 ;  /* 0x3fd926e900097882 */ /* 0x000fe20000000000 */
[C---:B-1----:R-:W-:Y:S01]  /*0240*/  DFMA R12, R6.reuse, UR12, R12 ;  /* 0x0000000c060c7c2b */ /* 0x042fe2000800000c */
[----:B------:R-:W-:Y:S01]  /*0250*/  UMOV UR12, 0x2b020c4a ;  /* 0x2b020c4a000c7882 */ /* 0x000fe20000000000 */
[----:B------:R-:W-:Y:S01]  /*0260*/  UMOV UR13, 0x3fe11687 ;  /* 0x3fe11687000d7882 */ /* 0x000fe20000000000 */
[----:B------:R-:W-:Y:S01]  /*0270*/  DFMA R10, R6, UR8, R10 ;  /* 0x00000008060a7c2b */ /* 0x000fe2000800000a */
[----:B------:R-:W-:Y:S01]  /*0280*/  UMOV UR8, 0xe978d4fe ;  /* 0xe978d4fe00087882 */ /* 0x000fe20000000000 */
[----:B------:R-:W-:Y:S01]  /*0290*/  DMUL R8, R8, UR12 ;  /* 0x0000000c08087c28 */ /* 0x000fe20008000000 */
[----:B------:R-:W-:Y:S01]  /*02a0*/  UMOV UR12, 0xb020c49c ;  /* 0xb020c49c000c7882 */ /* 0x000fe20000000000 */
[----:B------:R-:W-:Y:S01]  /*02b0*/  UMOV UR13, 0x3fd16872 ;  /* 0x3fd16872000d7882 */ /* 0x000fe20000000000 */
[----:B------:R-:W-:-:S03]  /*02c0*/  UMOV UR9, 0x3fc83126 ;  /* 0x3fc8312600097882 */ /* 0x000fc60000000000 */
[----:B0-----:R-:W-:Y:S01]  /*02d0*/  DFMA R10, R2, UR8, R10 ;  /* 0x00000008020a7c2b */ /* 0x001fe2000800000a */
[----:B------:R-:W-:Y:S01]  /*02e0*/  UMOV UR8, 0x24dd2f1b ;  /* 0x24dd2f1b00087882 */ /* 0x000fe20000000000 */
[----:B------:R-:W-:Y:S01]  /*02f0*/  DFMA R8, R6, UR12, R8 ;  /* 0x0000000c06087c2b */ /* 0x000fe20008000008 */
[----:B------:R-:W-:Y:S02]  /*0300*/  UMOV UR9, 0x3fc58106 ;  /* 0x3fc5810600097882 */ /* 0x000fe40000000000 */
[----:B------:R-:W-:Y:S01]  /*0310*/  DFMA R12, R2, UR8, R12 ;  /* 0x00000008020c7c2b */ /* 0x000fe2000800000c */
[----:B------:R-:W-:Y:S01]  /*0320*/  UMOV UR8, 0xa5e353f8 ;  /* 0xa5e353f800087882 */ /* 0x000fe20000000000 */
[----:B------:R-:W-:-:S03]  /*0330*/  UMOV UR9, 0x3fc0c49b ;  /* 0x3fc0c49b00097882 */ /* 0x000fc60000000000 */
[----:B------:R-:W-:Y:S01]  /*0340*/  DFMA R8, R2, UR8, R8 ;  /* 0x0000000802087c2b */ /* 0x000fe20008000008 */
[----:B------:R-:W0:Y:S01]  /*0350*/  F2F.F32.F64 R10, R10 ;  /* 0x0000000a000a7310 */ /* 0x000e220000301000 */
[----:B------:R-:W-:-:S04]  /*0360*/  IADD3 R2, P3, PT, R0, UR10, RZ ;  /* 0x0000000a00027c10 */ /* 0x000fc8000ff7e0ff */
[----:B------:R-:W-:-:S03]  /*0370*/  IADD3.X R3, PT, PT, R14, UR11, RZ, P3, !PT ;  /* 0x0000000b0e037c10 */ /* 0x000fc60009ffe4ff */
[----:B------:R-:W1:Y:S01]  /*0380*/  F2F.F32.F64 R12, R12 ;  /* 0x0000000c000c7310 */ /* 0x000e620000301000 */
[----:B0-----:R-:W-:-:S07]  /*0390*/  FSETP.GT.AND P0, PT, R10, 255, PT ;  /* 0x437f00000a00780b */ /* 0x001fce0003f04000 */
[----:B------:R-:W0:Y:S01]  /*03a0*/  F2F.F32.F64 R8, R8 ;  /* 0x0000000800087310 */ /* 0x000e220000301000 */
[----:B-1----:R-:W-:-:S07]  /*03b0*/  FSETP.GT.AND P1, PT, R12, 255, PT ;  /* 0x437f00000c00780b */ /* 0x002fce0003f24000 */
[----:B------:R-:W1:Y:S01]  /*03c0*/  F2I.U32.TRUNC.NTZ R4, R10 ;  /* 0x0000000a00047305 */ /* 0x000e62000020f000 */
[----:B0-----:R-:W-:-:S07]  /*03d0*/  FSETP.GT.AND P2, PT, R8, 255, PT ;  /* 0x437f00000800780b */ /* 0x001fce0003f44000 */
[----:B------:R-:W0:Y:S01]  /*03e0*/  F2I.U32.TRUNC.NTZ R6, R12 ;  /* 0x0000000c00067305 */ /* 0x000e22000020f000 */
[----:B-1----:R-:W-:-:S07]  /*03f0*/  SEL R5, R4, 0xffff, !P0 ;  /* 0x0000ffff04057807 */ /* 0x002fce0004000000 */
[----:B------:R-:W1:Y:S01]  /*0400*/  F2I.U32.TRUNC.NTZ R11, R8 ;  /* 0x00000008000b7305 */ /* 0x000e62000020f000 */
[----:B------:R-:W-:Y:S01]  /*0410*/  STG.E.U8 desc[UR4][R2.64], R5 ;  /* 0x0000000502007986 */ /* 0x000fe2000c101104 */
[----:B0-----:R-:W-:-:S05]  /*0420*/  SEL R7, R6, 0xffff, !P1 ;  /* 0x0000ffff06077807 */ /* 0x001fca0004800000 */
[----:B------:R-:W-:Y:S01]  /*0430*/  STG.E.U8 desc[UR4][R2.64+0x1], R7 ;  /* 0x0000010702007986 */ /* 0x000fe2000c101104 */
[----:B-1----:R-:W-:-:S05]  /*0440*/  SEL R11, R11, 0xffff, !P2 ;  /* 0x0000ffff0b0b7807 */ /* 0x002fca0005000000 */
[----:B------:R-:W-:Y:S01]  /*0450*/  STG.E.U8 desc[UR4][R2.64+0x2], R11 ;  /* 0x0000020b02007986 */ /* 0x000fe2000c101104 */
[----:B------:R-:W-:Y:S05]  /*0460*/  EXIT ;  /* 0x000000000000794d */ /* 0x000fea0003800000 */
.L_x_0:
[----:B------:R-:W-:-:S00]  /*0470*/  BRA `(.L_x_0) ;  /* 0xfffffffc00fc7947 */ /* 0x000fc0000383ffff */
[----:B------:R-:W-:-:S00]  /*0480*/  NOP ;  /* 0x0000000000007918 */ /* 0x000fc00000000000 */
[----:B------:R-:W-:-:S00]  /*0490*/  NOP ;  /* 0x0000000000007918 */ /* 0x000fc00000000000 */
[----:B------:R-:W-:-:S00]  /*04a0*/  NOP ;  /* 0x0000000000007918 */ /* 0x000fc00000000000 */
[----:B------:R-:W-:-:S00]  /*04b0*/  NOP ;  /* 0x0000000000007918 */ /* 0x000fc00000000000 */
[----:B------:R-:W-:-:S00]  /*04c0*/  NOP ;  /* 0x0000000000007918 */ /* 0x000fc00000000000 */
[----:B------:R-:W-:-:S00]  /*04d0*/  NOP ;  /* 0x0000000000007918 */ /* 0x000fc00000000000 */
[----:B------:R-:W-:-:S00]  /*04e0*/  NOP ;  /* 0x0000000000007918 */ /* 0x000fc00000000000 */
[----:B------:R-:W-:-:S00]  /*04f0*/  NOP ;  /* 0x0000000000007918 */ /* 0x000fc00000000000 */
.L_x_2:


//--------------------- .text._Z15grayscaleKernelPhS_ii --------------------------
	.section	.text._Z15grayscaleKernelPhS_ii,"ax",@progbits
	.align	128
        .global         _Z15grayscaleKernelPhS_ii
        .type           _Z15grayscaleKernelPhS_ii,@function
        .size           _Z15grayscaleKernelPhS_ii,(.L_x_3 - _Z15grayscaleKernelPhS_ii)
        .other          _Z15grayscaleKernelPhS_ii,@"STO_CUDA_ENTRY STV_DEFAULT"
_Z15grayscaleKernelPhS_ii:
.text._Z15grayscaleKernelPhS_ii:
        /* <DEDUP_REMOVED lines=23> */
[----:B--2---:R-:W-:Y:S02]  /*0170*/  I2FP.F32.U32 R5, R5 ;  /* 0x0000000500057245 */ /* 0x004fe40000201000 */
[----:B---3--:R-:W-:-:S03]  /*0180*/  I2FP.F32.U32 R4, R4 ;  /* 0x0000000400047245 */ /* 0x008fc60000201000 */
[----:B------:R-:W-:Y:S01]  /*0190*/  FMUL R5, R5, 0.58700001239776611328 ;  /* 0x3f1645a205057820 */ /* 0x000fe20000400000 */
[----:B----4-:R-:W-:-:S03]  /*01a0*/  I2FP.F32.U32 R7, R6 ;  /* 0x0000000600077245 */ /* 0x010fc60000201000 */
[----:B------:R-:W-:-:S04]  /*01b0*/  FFMA R4, R4, 0.29899999499320983887, R5 ;  /* 0x3e99168704047823 */ /* 0x000fc80000000005 */
[----:B------:R-:W-:Y:S01]  /*01c0*/  FFMA R7, R7, 0.11400000005960464478, R4 ;  /* 0x3de978d507077823 */ /* 0x000fe20000000004 */
[----:B------:R-:W-:-:S04]  /*01d0*/  IADD3 R4, P0, PT, R0, UR10, RZ ;  /* 0x0000000a00047c10 */ /* 0x000fc8000ff1e0ff */
[----:B------:R-:W-:Y:S01]  /*01e0*/  IADD3.X R5, PT, PT, R8, UR11, RZ, P0, !PT ;  /* 0x0000000b08057c10 */ /* 0x000fe200087fe4ff */
[----:B------:R-:W0:Y:S04]  /*01f0*/  F2I.U32.TRUNC.NTZ R7, R7 ;  /* 0x0000000700077305 */ /* 0x000e28000020f000 */
[----:B0-----:R-:W-:Y:S04]  /*0200*/  STG.E.U8 desc[UR4][R4.64+0x2], R7 ;  /* 0x0000020704007986 */ /* 0x001fe8000c101104 */
[----:B------:R-:W-:Y:S04]  /*0210*/  STG.E.U8 desc[UR4][R4.64+0x1], R7 ;  /* 0x0000010704007986 */ /* 0x000fe8000c101104 */
[----:B------:R-:W-:Y:S01]  /*0220*/  STG.E.U8 desc[UR4][R4.64], R7 ;  /* 0x0000000704007986 */ /* 0x000fe2000c101104 */
[----:B------:R-:W-:Y:S05]  /*0230*/  EXIT ;  /* 0x000000000000794d */ /* 0x000fea0003800000 */
.L_x_1:
        /* <DEDUP_REMOVED lines=12> */
.L_x_3:


//--------------------- .nv.shared.reserved.0     --------------------------
	.section	.nv.shared.reserved.0,"aw",@nobits
	.weak		__nv_reservedSMEM_offset_0_alias
	.size		__nv_reservedSMEM_offset_0_alias, 0, 64
	.other		__nv_reservedSMEM_offset_0_alias,@"STO_CUDA_RESERVED_SHARED STV_DEFAULT"
__nv_reservedSMEM_offset_0_alias:
	.zero		0
	.zero		64


//--------------------- .nv.constant0._Z11sepiaKernalPhS_ii --------------------------
	.section	.nv.constant0._Z11sepiaKernalPhS_ii,"a",@progbits
	.sectionflags	@""
	.align	4
.nv.constant0._Z11sepiaKernalPhS_ii:
	.zero		920


//--------------------- .nv.constant0._Z15grayscaleKernelPhS_ii --------------------------
	.section	.nv.constant0._Z15grayscaleKernelPhS_ii,"a",@progbits
	.sectionflags	@""
	.align	4
.nv.constant0._Z15grayscaleKernelPhS_ii:
	.zero		920


//--------------------- SYMBOLS --------------------------

	.type		.nv.reservedSmem.offset0,@object
	.size		.nv.reservedSmem.offset0,0x4
